//
// Generated by NVIDIA NVVM Compiler
//
// Compiler Build ID: CL-36424714
// Cuda compilation tools, release 13.0, V13.0.88
// Based on NVVM 20.0.0
//

.version 9.0
.target sm_100
.address_size 64

	// .globl	_Z16vectoraddthreadnPiS_S_i

.visible .entry _Z16vectoraddthreadnPiS_S_i(
	.param .u64 .ptr .align 1 _Z16vectoraddthreadnPiS_S_i_param_0,
	.param .u64 .ptr .align 1 _Z16vectoraddthreadnPiS_S_i_param_1,
	.param .u64 .ptr .align 1 _Z16vectoraddthreadnPiS_S_i_param_2,
	.param .u32 _Z16vectoraddthreadnPiS_S_i_param_3
)
{
	.reg .pred 	%p<2>;
	.reg .b32 	%r<9>;
	.reg .b64 	%rd<11>;

	ld.param.u64 	%rd1, [_Z16vectoraddthreadnPiS_S_i_param_0];
	ld.param.u64 	%rd2, [_Z16vectoraddthreadnPiS_S_i_param_1];
	ld.param.u64 	%rd3, [_Z16vectoraddthreadnPiS_S_i_param_2];
	ld.param.u32 	%r2, [_Z16vectoraddthreadnPiS_S_i_param_3];
	mov.u32 	%r3, %tid.x;
	mov.u32 	%r4, %ctaid.x;
	mov.u32 	%r5, %ntid.x;
	mad.lo.s32 	%r1, %r4, %r5, %r3;
	setp.ge.s32 	%p1, %r1, %r2;
	@%p1 bra 	$L__BB0_2;
	cvta.to.global.u64 	%rd4, %rd1;
	cvta.to.global.u64 	%rd5, %rd2;
	cvta.to.global.u64 	%rd6, %rd3;
	mul.wide.s32 	%rd7, %r1, 4;
	add.s64 	%rd8, %rd4, %rd7;
	ld.global.u32 	%r6, [%rd8];
	add.s64 	%rd9, %rd5, %rd7;
	ld.global.u32 	%r7, [%rd9];
	add.s32 	%r8, %r7, %r6;
	add.s64 	%rd10, %rd6, %rd7;
	st.global.u32 	[%rd10], %r8;
$L__BB0_2:
	ret;

}
	// .globl	_Z15vectoraddblocknPiS_S_i
.visible .entry _Z15vectoraddblocknPiS_S_i(
	.param .u64 .ptr .align 1 _Z15vectoraddblocknPiS_S_i_param_0,
	.param .u64 .ptr .align 1 _Z15vectoraddblocknPiS_S_i_param_1,
	.param .u64 .ptr .align 1 _Z15vectoraddblocknPiS_S_i_param_2,
	.param .u32 _Z15vectoraddblocknPiS_S_i_param_3
)
{
	.reg .pred 	%p<2>;
	.reg .b32 	%r<6>;
	.reg .b64 	%rd<11>;

	ld.param.u64 	%rd1, [_Z15vectoraddblocknPiS_S_i_param_0];
	ld.param.u64 	%rd2, [_Z15vectoraddblocknPiS_S_i_param_1];
	ld.param.u64 	%rd3, [_Z15vectoraddblocknPiS_S_i_param_2];
	ld.param.u32 	%r2, [_Z15vectoraddblocknPiS_S_i_param_3];
	mov.u32 	%r1, %tid.x;
	setp.ge.s32 	%p1, %r1, %r2;
	@%p1 bra 	$L__BB1_2;
	cvta.to.global.u64 	%rd4, %rd1;
	cvta.to.global.u64 	%rd5, %rd2;
	cvta.to.global.u64 	%rd6, %rd3;
	mul.wide.u32 	%rd7, %r1, 4;
	add.s64 	%rd8, %rd4, %rd7;
	ld.global.u32 	%r3, [%rd8];
	add.s64 	%rd9, %rd5, %rd7;
	ld.global.u32 	%r4, [%rd9];
	add.s32 	%r5, %r4, %r3;
	add.s64 	%rd10, %rd6, %rd7;
	st.global.u32 	[%rd10], %r5;
$L__BB1_2:
	ret;

}


// ===== COMPILED SASS (sm_100) =====

	.target	sm_100

	.elftype	@"ET_EXEC"


//--------------------- .note.nv.tkinfo           --------------------------
	.section	.note.nv.tkinfo,"",@"SHT_NOTE"
	.sectionflags	@"SHF_NOTE_NV_TKINFO"
	.tkinfo
        /*0018*/ 	.word	0x00000002
        /*0030*/ 	.string	""
        /*0030*/ 	.string	"ptxas"
        /*0030*/ 	.string	"Cuda compilation tools, release 13.0, V13.0.88"
        /*0030*/ 	.string	"Build cuda_13.0.r13.0/compiler.36424714_0"
        /*0030*/ 	.string	"-arch sm_100 -m 64 "



//--------------------- .note.nv.cuinfo           --------------------------
	.section	.note.nv.cuinfo,"",@"SHT_NOTE"
	.sectionflags	@"SHF_NOTE_NV_CUINFO"
        /*0018*/ 	.short	0x0002
        /*001a*/ 	.short	0x0064
        /*001c*/ 	.short	0x0082
	.zero		2


//--------------------- .nv.info                  --------------------------
	.section	.nv.info,"",@"SHT_CUDA_INFO"
	.align	4


	//----- nvinfo : EIATTR_REGCOUNT
	.align		4
        /*0000*/ 	.byte	0x04, 0x2f
        /*0002*/ 	.short	(.L_1 - .L_0)
	.align		4
.L_0:
        /*0004*/ 	.word	index@(_Z16vectoraddthreadnPiS_S_i)
        /*0008*/ 	.word	0x0000000c


	//----- nvinfo : EIATTR_FRAME_SIZE
	.align		4
.L_1:
        /*000c*/ 	.byte	0x04, 0x11
        /*000e*/ 	.short	(.L_3 - .L_2)
	.align		4
.L_2:
        /*0010*/ 	.word	index@(_Z16vectoraddthreadnPiS_S_i)
        /*0014*/ 	.word	0x00000000


	//----- nvinfo : EIATTR_REGCOUNT
	.align		4
.L_3:
        /*0018*/ 	.byte	0x04, 0x2f
        /*001a*/ 	.short	(.L_5 - .L_4)
	.align		4
.L_4:
        /*001c*/ 	.word	index@(_Z15vectoraddblocknPiS_S_i)
        /*0020*/ 	.word	0x0000000c


	//----- nvinfo : EIATTR_FRAME_SIZE
	.align		4
.L_5:
        /*0024*/ 	.byte	0x04, 0x11
        /*0026*/ 	.short	(.L_7 - .L_6)
	.align		4
.L_6:
        /*0028*/ 	.word	index@(_Z15vectoraddblocknPiS_S_i)
        /*002c*/ 	.word	0x00000000


	//----- nvinfo : EIATTR_MIN_STACK_SIZE
	.align		4
.L_7:
        /*0030*/ 	.byte	0x04, 0x12
        /*0032*/ 	.short	(.L_9 - .L_8)
	.align		4
.L_8:
        /*0034*/ 	.word	index@(_Z15vectoraddblocknPiS_S_i)
        /*0038*/ 	.word	0x00000000


	//----- nvinfo : EIATTR_MIN_STACK_SIZE
	.align		4
.L_9:
        /*003c*/ 	.byte	0x04, 0x12
        /*003e*/ 	.short	(.L_11 - .L_10)
	.align		4
.L_10:
        /*0040*/ 	.word	index@(_Z16vectoraddthreadnPiS_S_i)
        /*0044*/ 	.word	0x00000000
.L_11:


//--------------------- .nv.compat                --------------------------
	.section	.nv.compat,"",@"SHT_CUDA_COMPAT_INFO"
	.align	4
        /*0000*/ 	.byte	0x02, 0x09, 0x00, 0x00, 0x02, 0x02, 0x01, 0x00, 0x02, 0x05, 0x05, 0x00, 0x03, 0x07, 0x01, 0x01
        /*0010*/ 	.byte	0x02, 0x03, 0x00, 0x00, 0x02, 0x06, 0x01, 0x00, 0x04, 0x0b, 0x08, 0x00, 0x09, 0x00, 0x00, 0x00
        /*0020*/ 	.byte	0x00, 0x00, 0x00, 0x00


//--------------------- .nv.info._Z15vectoraddblocknPiS_S_i --------------------------
	.section	.nv.info._Z15vectoraddblocknPiS_S_i,"",@"SHT_CUDA_INFO"
	.sectionflags	@""
	.align	4


	//----- nvinfo : EIATTR_CUDA_API_VERSION
	.align		4
        /*0000*/ 	.byte	0x04, 0x37
        /*0002*/ 	.short	(.L_13 - .L_12)
.L_12:
        /*0004*/ 	.word	0x00000082


	//----- nvinfo : EIATTR_KPARAM_INFO
	.align		4
.L_13:
        /*0008*/ 	.byte	0x04, 0x17
        /*000a*/ 	.short	(.L_15 - .L_14)
.L_14:
        /*000c*/ 	.word	0x00000000
        /*0010*/ 	.short	0x0003
        /*0012*/ 	.short	0x0018
        /*0014*/ 	.byte	0x00, 0xf0, 0x11, 0x00


	//----- nvinfo : EIATTR_KPARAM_INFO
	.align		4
.L_15:
        /*0018*/ 	.byte	0x04, 0x17
        /*001a*/ 	.short	(.L_17 - .L_16)
.L_16:
        /*001c*/ 	.word	0x00000000
        /*0020*/ 	.short	0x0002
        /*0022*/ 	.short	0x0010
        /*0024*/ 	.byte	0x00, 0xf5, 0x21, 0x00


	//----- nvinfo : EIATTR_KPARAM_INFO
	.align		4
.L_17:
        /*0028*/ 	.byte	0x04, 0x17
        /*002a*/ 	.short	(.L_19 - .L_18)
.L_18:
        /*002c*/ 	.word	0x00000000
        /*0030*/ 	.short	0x0001
        /*0032*/ 	.short	0x0008
        /*0034*/ 	.byte	0x00, 0xf5, 0x21, 0x00


	//----- nvinfo : EIATTR_KPARAM_INFO
	.align		4
.L_19:
        /*0038*/ 	.byte	0x04, 0x17
        /*003a*/ 	.short	(.L_21 - .L_20)
.L_20:
        /*003c*/ 	.word	0x00000000
        /*0040*/ 	.short	0x0000
        /*0042*/ 	.short	0x0000
        /*0044*/ 	.byte	0x00, 0xf5, 0x21, 0x00


	//----- nvinfo : EIATTR_SPARSE_MMA_MASK
	.align		4
.L_21:
        /*0048*/ 	.byte	0x03, 0x50
        /*004a*/ 	.short	0x0000


	//----- nvinfo : EIATTR_MAXREG_COUNT
	.align		4
        /*004c*/ 	.byte	0x03, 0x1b
        /*004e*/ 	.short	0x00ff


	//----- nvinfo : EIATTR_MERCURY_ISA_VERSION
	.align		4
        /*0050*/ 	.byte	0x03, 0x5f
        /*0052*/ 	.short	0x0101


	//----- nvinfo : EIATTR_VRC_CTA_INIT_COUNT
	.align		4
        /*0054*/ 	.byte	0x02, 0x4a
	.zero		1
	.zero		1


	//----- nvinfo : EIATTR_EXIT_INSTR_OFFSETS
	.align		4
        /*0058*/ 	.byte	0x04, 0x1c
        /*005a*/ 	.short	(.L_23 - .L_22)


	//   ....[0]....
.L_22:
        /*005c*/ 	.word	0x00000040


	//   ....[1]....
        /*0060*/ 	.word	0x00000100


	//----- nvinfo : EIATTR_CBANK_PARAM_SIZE
	.align		4
.L_23:
        /*0064*/ 	.byte	0x03, 0x19
        /*0066*/ 	.short	0x001c


	//----- nvinfo : EIATTR_PARAM_CBANK
	.align		4
        /*0068*/ 	.byte	0x04, 0x0a
        /*006a*/ 	.short	(.L_25 - .L_24)
	.align		4
.L_24:
        /*006c*/ 	.word	index@(.nv.constant0._Z15vectoraddblocknPiS_S_i)
        /*0070*/ 	.short	0x0380
        /*0072*/ 	.short	0x001c


	//----- nvinfo : EIATTR_SW_WAR
	.align		4
.L_25:
        /*0074*/ 	.byte	0x04, 0x36
        /*0076*/ 	.short	(.L_27 - .L_26)
.L_26:
        /*0078*/ 	.word	0x00000008
.L_27:


//--------------------- .nv.info._Z16vectoraddthreadnPiS_S_i --------------------------
	.section	.nv.info._Z16vectoraddthreadnPiS_S_i,"",@"SHT_CUDA_INFO"
	.sectionflags	@""
	.align	4


	//----- nvinfo : EIATTR_CUDA_API_VERSION
	.align		4
        /*0000*/ 	.byte	0x04, 0x37
        /*0002*/ 	.short	(.L_29 - .L_28)
.L_28:
        /*0004*/ 	.word	0x00000082


	//----- nvinfo : EIATTR_KPARAM_INFO
	.align		4
.L_29:
        /*0008*/ 	.byte	0x04, 0x17
        /*000a*/ 	.short	(.L_31 - .L_30)
.L_30:
        /*000c*/ 	.word	0x00000000
        /*0010*/ 	.short	0x0003
        /*0012*/ 	.short	0x0018
        /*0014*/ 	.byte	0x00, 0xf0, 0x11, 0x00


	//----- nvinfo : EIATTR_KPARAM_INFO
	.align		4
.L_31:
        /*0018*/ 	.byte	0x04, 0x17
        /*001a*/ 	.short	(.L_33 - .L_32)
.L_32:
        /*001c*/ 	.word	0x00000000
        /*0020*/ 	.short	0x0002
        /*0022*/ 	.short	0x0010
        /*0024*/ 	.byte	0x00, 0xf5, 0x21, 0x00


	//----- nvinfo : EIATTR_KPARAM_INFO
	.align		4
.L_33:
        /*0028*/ 	.byte	0x04, 0x17
        /*002a*/ 	.short	(.L_35 - .L_34)
.L_34:
        /*002c*/ 	.word	0x00000000
        /*0030*/ 	.short	0x0001
        /*0032*/ 	.short	0x0008
        /*0034*/ 	.byte	0x00, 0xf5, 0x21, 0x00


	//----- nvinfo : EIATTR_KPARAM_INFO
	.align		4
.L_35:
        /*0038*/ 	.byte	0x04, 0x17
        /*003a*/ 	.short	(.L_37 - .L_36)
.L_36:
        /*003c*/ 	.word	0x00000000
        /*0040*/ 	.short	0x0000
        /*0042*/ 	.short	0x0000
        /*0044*/ 	.byte	0x00, 0xf5, 0x21, 0x00


	//----- nvinfo : EIATTR_SPARSE_MMA_MASK
	.align		4
.L_37:
        /*0048*/ 	.byte	0x03, 0x50
        /*004a*/ 	.short	0x0000


	//----- nvinfo : EIATTR_MAXREG_COUNT
	.align		4
        /*004c*/ 	.byte	0x03, 0x1b
        /*004e*/ 	.short	0x00ff


	//----- nvinfo : EIATTR_MERCURY_ISA_VERSION
	.align		4
        /*0050*/ 	.byte	0x03, 0x5f
        /*0052*/ 	.short	0x0101


	//----- nvinfo : EIATTR_VRC_CTA_INIT_COUNT
	.align		4
        /*0054*/ 	.byte	0x02, 0x4a
	.zero		1
	.zero		1


	//----- nvinfo : EIATTR_EXIT_INSTR_OFFSETS
	.align		4
        /*0058*/ 	.byte	0x04, 0x1c
        /*005a*/ 	.short	(.L_39 - .L_38)


	//   ....[0]....
.L_38:
        /*005c*/ 	.word	0x00000070


	//   ....[1]....
        /*0060*/ 	.word	0x00000130


	//----- nvinfo : EIATTR_CBANK_PARAM_SIZE
	.align		4
.L_39:
        /*0064*/ 	.byte	0x03, 0x19
        /*0066*/ 	.short	0x001c


	//----- nvinfo : EIATTR_PARAM_CBANK
	.align		4
        /*0068*/ 	.byte	0x04, 0x0a
        /*006a*/ 	.short	(.L_41 - .L_40)
	.align		4
.L_40:
        /*006c*/ 	.word	index@(.nv.constant0._Z16vectoraddthreadnPiS_S_i)
        /*0070*/ 	.short	0x0380
        /*0072*/ 	.short	0x001c


	//----- nvinfo : EIATTR_SW_WAR
	.align		4
.L_41:
        /*0074*/ 	.byte	0x04, 0x36
        /*0076*/ 	.short	(.L_43 - .L_42)
.L_42:
        /*0078*/ 	.word	0x00000008
.L_43:


//--------------------- .nv.callgraph             --------------------------
	.section	.nv.callgraph,"",@"SHT_CUDA_CALLGRAPH"
	.align	4
	.sectionentsize	8
	.align		4
        /*0000*/ 	.word	0x00000000
	.align		4
        /*0004*/ 	.word	0xffffffff
	.align		4
        /*0008*/ 	.word	0x00000000
	.align		4
        /*000c*/ 	.word	0xfffffffe
	.align		4
        /*0010*/ 	.word	0x00000000
	.align		4
        /*0014*/ 	.word	0xfffffffd
	.align		4
        /*0018*/ 	.word	0x00000000
	.align		4
        /*001c*/ 	.word	0xfffffffc


//--------------------- .text._Z15vectoraddblocknPiS_S_i --------------------------
	.section	.text._Z15vectoraddblocknPiS_S_i,"ax",@progbits
	.align	128
        .global         _Z15vectoraddblocknPiS_S_i
        .type           _Z15vectoraddblocknPiS_S_i,@function
        .size           _Z15vectoraddblocknPiS_S_i,(.L_x_2 - _Z15vectoraddblocknPiS_S_i)
        .other          _Z15vectoraddblocknPiS_S_i,@"STO_CUDA_ENTRY STV_DEFAULT"
_Z15vectoraddblocknPiS_S_i:
.text._Z15vectoraddblocknPiS_S_i:
[----:B------:R-:W-:Y:S01]  /*0000*/  LDC R1, c[0x0][0x37c] ;  /* 0x0000df00ff017b82 */ /* 0x000fe20000000800 */
[----:B------:R-:W0:Y:S01]  /*0010*/  S2R R9, SR_TID.X ;  /* 0x0000000000097919 */ /* 0x000e220000002100 */
[----:B------:R-:W0:Y:S02]  /*0020*/  LDCU UR4, c[0x0][0x398] ;  /* 0x00007300ff0477ac */ /* 0x000e240008000800 */
[----:B0-----:R-:W-:-:S13]  /*0030*/  ISETP.GE.AND P0, PT, R9, UR4, PT ;  /* 0x0000000409007c0c */ /* 0x001fda000bf06270 */
[----:B------:R-:W-:Y:S05]  /*0040*/  @P0 EXIT ;  /* 0x000000000000094d */ /* 0x000fea0003800000 */
[----:B------:R-:W0:Y:S01]  /*0050*/  LDC.64 R2, c[0x0][0x380] ;  /* 0x0000e000ff027b82 */ /* 0x000e220000000a00 */
[----:B------:R-:W1:Y:S07]  /*0060*/  LDCU.64 UR4, c[0x0][0x358] ;  /* 0x00006b00ff0477ac */ /* 0x000e6e0008000a00 */
[----:B------:R-:W2:Y:S08]  /*0070*/  LDC.64 R4, c[0x0][0x388] ;  /* 0x0000e200ff047b82 */ /* 0x000eb00000000a00 */
[----:B------:R-:W3:Y:S01]  /*0080*/  LDC.64 R6, c[0x0][0x390] ;  /* 0x0000e400ff067b82 */ /* 0x000ee20000000a00 */
[----:B0-----:R-:W-:-:S06]  /*0090*/  IMAD.WIDE.U32 R2, R9, 0x4, R2 ;  /* 0x0000000409027825 */ /* 0x001fcc00078e0002 */
[----:B-1----:R-:W4:Y:S01]  /*00a0*/  LDG.E R2, desc[UR4][R2.64] ;  /* 0x0000000402027981 */ /* 0x002f22000c1e1900 */
[----:B--2---:R-:W-:-:S06]  /*00b0*/  IMAD.WIDE.U32 R4, R9, 0x4, R4 ;  /* 0x0000000409047825 */ /* 0x004fcc00078e0004 */
[----:B------:R-:W4:Y:S01]  /*00c0*/  LDG.E R5, desc[UR4][R4.64] ;  /* 0x0000000404057981 */ /* 0x000f22000c1e1900 */
[----:B---3--:R-:W-:Y:S01]  /*00d0*/  IMAD.WIDE.U32 R6, R9, 0x4, R6 ;  /* 0x0000000409067825 */ /* 0x008fe200078e0006 */
[----:B----4-:R-:W-:-:S05]  /*00e0*/  IADD3 R9, PT, PT, R2, R5, RZ ;  /* 0x0000000502097210 */ /* 0x010fca0007ffe0ff */
[----:B------:R-:W-:Y:S01]  /*00f0*/  STG.E desc[UR4][R6.64], R9 ;  /* 0x0000000906007986 */ /* 0x000fe2000c101904 */
[----:B------:R-:W-:Y:S05]  /*0100*/  EXIT ;  /* 0x000000000000794d */ /* 0x000fea0003800000 */
.L_x_0:
[----:B------:R-:W-:-:S00]  /*0110*/  BRA `(.L_x_0) ;  /* 0xfffffffc00fc7947 */ /* 0x000fc0000383ffff */
[----:B------:R-:W-:-:S00]  /*0120*/  NOP ;  /* 0x0000000000007918 */ /* 0x000fc00000000000 */
        /* <DEDUP_REMOVED lines=13> */
.L_x_2:


//--------------------- .text._Z16vectoraddthreadnPiS_S_i --------------------------
	.section	.text._Z16vectoraddthreadnPiS_S_i,"ax",@progbits
	.align	128
        .global         _Z16vectoraddthreadnPiS_S_i
        .type           _Z16vectoraddthreadnPiS_S_i,@function
        .size           _Z16vectoraddthreadnPiS_S_i,(.L_x_3 - _Z16vectoraddthreadnPiS_S_i)
        .other          _Z16vectoraddthreadnPiS_S_i,@"STO_CUDA_ENTRY STV_DEFAULT"
_Z16vectoraddthreadnPiS_S_i:
.text._Z16vectoraddthreadnPiS_S_i:
[----:B------:R-:W-:Y:S01]  /*0000*/  LDC R1, c[0x0][0x37c] ;  /* 0x0000df00ff017b82 */ /* 0x000fe20000000800 */
[----:B------:R-:W0:Y:S07]  /*0010*/  S2R R9, SR_TID.X ;  /* 0x0000000000097919 */ /* 0x000e2e0000002100 */
[----:B------:R-:W0:Y:S01]  /*0020*/  S2UR UR4, SR_CTAID.X ;  /* 0x00000000000479c3 */ /* 0x000e220000002500 */
[----:B------:R-:W1:Y:S07]  /*0030*/  LDCU UR5, c[0x0][0x398] ;  /* 0x00007300ff0577ac */ /* 0x000e6e0008000800 */
[----:B------:R-:W0:Y:S02]  /*0040*/  LDC R0, c[0x0][0x360] ;  /* 0x0000d800ff007b82 */ /* 0x000e240000000800 */
[----:B0-----:R-:W-:-:S05]  /*0050*/  IMAD R9, R0, UR4, R9 ;  /* 0x0000000400097c24 */ /* 0x001fca000f8e0209 */
[----:B-1----:R-:W-:-:S13]  /*0060*/  ISETP.GE.AND P0, PT, R9, UR5, PT ;  /* 0x0000000509007c0c */ /* 0x002fda000bf06270 */
[----:B------:R-:W-:Y:S05]  /*0070*/  @P0 EXIT ;  /* 0x000000000000094d */ /* 0x000fea0003800000 */
[----:B------:R-:W0:Y:S01]  /*0080*/  LDC.64 R2, c[0x0][0x380] ;  /* 0x0000e000ff027b82 */ /* 0x000e220000000a00 */
[----:B------:R-:W1:Y:S07]  /*0090*/  LDCU.64 UR4, c[0x0][0x358] ;  /* 0x00006b00ff0477ac */ /* 0x000e6e0008000a00 */
[----:B------:R-:W2:Y:S08]  /*00a0*/  LDC.64 R4, c[0x0][0x388] ;  /* 0x0000e200ff047b82 */ /* 0x000eb00000000a00 */
[----:B------:R-:W3:Y:S01]  /*00b0*/  LDC.64 R6, c[0x0][0x390] ;  /* 0x0000e400ff067b82 */ /* 0x000ee20000000a00 */
[----:B0-----:R-:W-:-:S06]  /*00c0*/  IMAD.WIDE R2, R9, 0x4, R2 ;  /* 0x0000000409027825 */ /* 0x001fcc00078e0202 */
[----:B-1----:R-:W4:Y:S01]  /*00d0*/  LDG.E R2, desc[UR4][R2.64] ;  /* 0x0000000402027981 */ /* 0x002f22000c1e1900 */
[----:B--2---:R-:W-:-:S06]  /*00e0*/  IMAD.WIDE R4, R9, 0x4, R4 ;  /* 0x0000000409047825 */ /* 0x004fcc00078e0204 */
[----:B------:R-:W4:Y:S01]  /*00f0*/  LDG.E R5, desc[UR4][R4.64] ;  /* 0x0000000404057981 */ /* 0x000f22000c1e1900 */
[----:B---3--:R-:W-:Y:S01]  /*0100*/  IMAD.WIDE R6, R9, 0x4, R6 ;  /* 0x0000000409067825 */ /* 0x008fe200078e0206 */
[----:B----4-:R-:W-:-:S05]  /*0110*/  IADD3 R9, PT, PT, R2, R5, RZ ;  /* 0x0000000502097210 */ /* 0x010fca0007ffe0ff */
[----:B------:R-:W-:Y:S01]  /*0120*/  STG.E desc[UR4][R6.64], R9 ;  /* 0x0000000906007986 */ /* 0x000fe2000c101904 */
[----:B------:R-:W-:Y:S05]  /*0130*/  EXIT ;  /* 0x000000000000794d */ /* 0x000fea0003800000 */
.L_x_1:
        /* <DEDUP_REMOVED lines=12> */
.L_x_3:


//--------------------- .nv.shared.reserved.0     --------------------------
	.section	.nv.shared.reserved.0,"aw",@nobits
	.weak		__nv_reservedSMEM_offset_0_alias
	.size		__nv_reservedSMEM_offset_0_alias, 0, 64
	.other		__nv_reservedSMEM_offset_0_alias,@"STO_CUDA_RESERVED_SHARED STV_DEFAULT"
__nv_reservedSMEM_offset_0_alias:
	.zero		0
	.zero		64


//--------------------- .nv.constant0._Z15vectoraddblocknPiS_S_i --------------------------
	.section	.nv.constant0._Z15vectoraddblocknPiS_S_i,"a",@progbits
	.sectionflags	@""
	.align	4
.nv.constant0._Z15vectoraddblocknPiS_S_i:
	.zero		924


//--------------------- .nv.constant0._Z16vectoraddthreadnPiS_S_i --------------------------
	.section	.nv.constant0._Z16vectoraddthreadnPiS_S_i,"a",@progbits
	.sectionflags	@""
	.align	4
.nv.constant0._Z16vectoraddthreadnPiS_S_i:
	.zero		924


//--------------------- SYMBOLS --------------------------

	.type		.nv.reservedSmem.offset0,@object
	.size		.nv.reservedSmem.offset0,0x4
